//
// Generated by NVIDIA NVVM Compiler
//
// Compiler Build ID: CL-36424714
// Cuda compilation tools, release 13.0, V13.0.88
// Based on NVVM 20.0.0
//

.version 9.0
.target sm_100
.address_size 64

	// .globl	_Z6reduceILj32768ELj128EEvPfS0_
// _ZZ6reduceILj32768ELj128EEvPfS0_E6shared has been demoted

.visible .entry _Z6reduceILj32768ELj128EEvPfS0_(
	.param .u64 .ptr .align 1 _Z6reduceILj32768ELj128EEvPfS0__param_0,
	.param .u64 .ptr .align 1 _Z6reduceILj32768ELj128EEvPfS0__param_1
)
{
	.reg .pred 	%p<6>;
	.reg .b32 	%r<12>;
	.reg .b32 	%f<74>;
	.reg .b64 	%rd<13>;
	// demoted variable
	.shared .align 4 .b8 _ZZ6reduceILj32768ELj128EEvPfS0_E6shared[1024];
	ld.param.u64 	%rd5, [_Z6reduceILj32768ELj128EEvPfS0__param_0];
	ld.param.u64 	%rd4, [_Z6reduceILj32768ELj128EEvPfS0__param_1];
	cvta.to.global.u64 	%rd6, %rd5;
	mov.u32 	%r1, %ctaid.x;
	shl.b32 	%r7, %r1, 15;
	mov.u32 	%r2, %tid.x;
	shl.b32 	%r8, %r2, 2;
	mov.u32 	%r9, _ZZ6reduceILj32768ELj128EEvPfS0_E6shared;
	add.s32 	%r3, %r9, %r8;
	mov.b32 	%r11, 0;
	st.volatile.shared.u32 	[%r3], %r11;
	or.b32  	%r10, %r2, %r7;
	mul.wide.u32 	%rd7, %r10, 4;
	add.s64 	%rd8, %rd7, %rd6;
	add.s64 	%rd12, %rd8, 8192;
$L__BB0_1:
	ld.global.f32 	%f1, [%rd12+-8192];
	ld.volatile.shared.f32 	%f2, [%r3];
	add.f32 	%f3, %f1, %f2;
	st.volatile.shared.f32 	[%r3], %f3;
	ld.global.f32 	%f4, [%rd12+-7168];
	ld.volatile.shared.f32 	%f5, [%r3];
	add.f32 	%f6, %f4, %f5;
	st.volatile.shared.f32 	[%r3], %f6;
	ld.global.f32 	%f7, [%rd12+-6144];
	ld.volatile.shared.f32 	%f8, [%r3];
	add.f32 	%f9, %f7, %f8;
	st.volatile.shared.f32 	[%r3], %f9;
	ld.global.f32 	%f10, [%rd12+-5120];
	ld.volatile.shared.f32 	%f11, [%r3];
	add.f32 	%f12, %f10, %f11;
	st.volatile.shared.f32 	[%r3], %f12;
	ld.global.f32 	%f13, [%rd12+-4096];
	ld.volatile.shared.f32 	%f14, [%r3];
	add.f32 	%f15, %f13, %f14;
	st.volatile.shared.f32 	[%r3], %f15;
	ld.global.f32 	%f16, [%rd12+-3072];
	ld.volatile.shared.f32 	%f17, [%r3];
	add.f32 	%f18, %f16, %f17;
	st.volatile.shared.f32 	[%r3], %f18;
	ld.global.f32 	%f19, [%rd12+-2048];
	ld.volatile.shared.f32 	%f20, [%r3];
	add.f32 	%f21, %f19, %f20;
	st.volatile.shared.f32 	[%r3], %f21;
	ld.global.f32 	%f22, [%rd12+-1024];
	ld.volatile.shared.f32 	%f23, [%r3];
	add.f32 	%f24, %f22, %f23;
	st.volatile.shared.f32 	[%r3], %f24;
	ld.global.f32 	%f25, [%rd12];
	ld.volatile.shared.f32 	%f26, [%r3];
	add.f32 	%f27, %f25, %f26;
	st.volatile.shared.f32 	[%r3], %f27;
	ld.global.f32 	%f28, [%rd12+1024];
	ld.volatile.shared.f32 	%f29, [%r3];
	add.f32 	%f30, %f28, %f29;
	st.volatile.shared.f32 	[%r3], %f30;
	ld.global.f32 	%f31, [%rd12+2048];
	ld.volatile.shared.f32 	%f32, [%r3];
	add.f32 	%f33, %f31, %f32;
	st.volatile.shared.f32 	[%r3], %f33;
	ld.global.f32 	%f34, [%rd12+3072];
	ld.volatile.shared.f32 	%f35, [%r3];
	add.f32 	%f36, %f34, %f35;
	st.volatile.shared.f32 	[%r3], %f36;
	ld.global.f32 	%f37, [%rd12+4096];
	ld.volatile.shared.f32 	%f38, [%r3];
	add.f32 	%f39, %f37, %f38;
	st.volatile.shared.f32 	[%r3], %f39;
	ld.global.f32 	%f40, [%rd12+5120];
	ld.volatile.shared.f32 	%f41, [%r3];
	add.f32 	%f42, %f40, %f41;
	st.volatile.shared.f32 	[%r3], %f42;
	ld.global.f32 	%f43, [%rd12+6144];
	ld.volatile.shared.f32 	%f44, [%r3];
	add.f32 	%f45, %f43, %f44;
	st.volatile.shared.f32 	[%r3], %f45;
	ld.global.f32 	%f46, [%rd12+7168];
	ld.volatile.shared.f32 	%f47, [%r3];
	add.f32 	%f48, %f46, %f47;
	st.volatile.shared.f32 	[%r3], %f48;
	add.s32 	%r11, %r11, 16;
	add.s64 	%rd12, %rd12, 16384;
	setp.ne.s32 	%p1, %r11, 128;
	@%p1 bra 	$L__BB0_1;
	bar.sync 	0;
	setp.gt.u32 	%p2, %r2, 127;
	@%p2 bra 	$L__BB0_7;
	ld.volatile.shared.f32 	%f49, [%r3+512];
	ld.volatile.shared.f32 	%f50, [%r3];
	add.f32 	%f51, %f49, %f50;
	st.volatile.shared.f32 	[%r3], %f51;
	setp.gt.u32 	%p3, %r2, 63;
	@%p3 bra 	$L__BB0_7;
	ld.volatile.shared.f32 	%f52, [%r3+256];
	ld.volatile.shared.f32 	%f53, [%r3];
	add.f32 	%f54, %f52, %f53;
	st.volatile.shared.f32 	[%r3], %f54;
	setp.gt.u32 	%p4, %r2, 31;
	@%p4 bra 	$L__BB0_7;
	ld.volatile.shared.f32 	%f55, [%r3+128];
	ld.volatile.shared.f32 	%f56, [%r3];
	add.f32 	%f57, %f55, %f56;
	st.volatile.shared.f32 	[%r3], %f57;
	ld.volatile.shared.f32 	%f58, [%r3+64];
	ld.volatile.shared.f32 	%f59, [%r3];
	add.f32 	%f60, %f58, %f59;
	st.volatile.shared.f32 	[%r3], %f60;
	ld.volatile.shared.f32 	%f61, [%r3+32];
	ld.volatile.shared.f32 	%f62, [%r3];
	add.f32 	%f63, %f61, %f62;
	st.volatile.shared.f32 	[%r3], %f63;
	ld.volatile.shared.f32 	%f64, [%r3+16];
	ld.volatile.shared.f32 	%f65, [%r3];
	add.f32 	%f66, %f64, %f65;
	st.volatile.shared.f32 	[%r3], %f66;
	ld.volatile.shared.f32 	%f67, [%r3+8];
	ld.volatile.shared.f32 	%f68, [%r3];
	add.f32 	%f69, %f67, %f68;
	st.volatile.shared.f32 	[%r3], %f69;
	ld.volatile.shared.f32 	%f70, [%r3+4];
	ld.volatile.shared.f32 	%f71, [%r3];
	add.f32 	%f72, %f70, %f71;
	st.volatile.shared.f32 	[%r3], %f72;
	setp.ne.s32 	%p5, %r2, 0;
	@%p5 bra 	$L__BB0_7;
	ld.volatile.shared.f32 	%f73, [_ZZ6reduceILj32768ELj128EEvPfS0_E6shared];
	cvta.to.global.u64 	%rd9, %rd4;
	mul.wide.u32 	%rd10, %r1, 4;
	add.s64 	%rd11, %rd9, %rd10;
	st.global.f32 	[%rd11], %f73;
$L__BB0_7:
	ret;

}


// ===== COMPILED SASS (sm_100) =====

	.target	sm_100

	.elftype	@"ET_EXEC"


//--------------------- .note.nv.tkinfo           --------------------------
	.section	.note.nv.tkinfo,"",@"SHT_NOTE"
	.sectionflags	@"SHF_NOTE_NV_TKINFO"
	.tkinfo
        /*0018*/ 	.word	0x00000002
        /*0030*/ 	.string	""
        /*0030*/ 	.string	"ptxas"
        /*0030*/ 	.string	"Cuda compilation tools, release 13.0, V13.0.88"
        /*0030*/ 	.string	"Build cuda_13.0.r13.0/compiler.36424714_0"
        /*0030*/ 	.string	"-arch sm_100 -m 64 "



//--------------------- .note.nv.cuinfo           --------------------------
	.section	.note.nv.cuinfo,"",@"SHT_NOTE"
	.sectionflags	@"SHF_NOTE_NV_CUINFO"
        /*0018*/ 	.short	0x0002
        /*001a*/ 	.short	0x0064
        /*001c*/ 	.short	0x0082
	.zero		2


//--------------------- .nv.info                  --------------------------
	.section	.nv.info,"",@"SHT_CUDA_INFO"
	.align	4


	//----- nvinfo : EIATTR_REGCOUNT
	.align		4
        /*0000*/ 	.byte	0x04, 0x2f
        /*0002*/ 	.short	(.L_1 - .L_0)
	.align		4
.L_0:
        /*0004*/ 	.word	index@(_Z6reduceILj32768ELj128EEvPfS0_)
        /*0008*/ 	.word	0x00000015


	//----- nvinfo : EIATTR_FRAME_SIZE
	.align		4
.L_1:
        /*000c*/ 	.byte	0x04, 0x11
        /*000e*/ 	.short	(.L_3 - .L_2)
	.align		4
.L_2:
        /*0010*/ 	.word	index@(_Z6reduceILj32768ELj128EEvPfS0_)
        /*0014*/ 	.word	0x00000000


	//----- nvinfo : EIATTR_MIN_STACK_SIZE
	.align		4
.L_3:
        /*0018*/ 	.byte	0x04, 0x12
        /*001a*/ 	.short	(.L_5 - .L_4)
	.align		4
.L_4:
        /*001c*/ 	.word	index@(_Z6reduceILj32768ELj128EEvPfS0_)
        /*0020*/ 	.word	0x00000000
.L_5:


//--------------------- .nv.compat                --------------------------
	.section	.nv.compat,"",@"SHT_CUDA_COMPAT_INFO"
	.align	4
        /*0000*/ 	.byte	0x02, 0x09, 0x00, 0x00, 0x02, 0x02, 0x01, 0x00, 0x02, 0x05, 0x05, 0x00, 0x03, 0x07, 0x01, 0x01
        /*0010*/ 	.byte	0x02, 0x03, 0x00, 0x00, 0x02, 0x06, 0x01, 0x00, 0x04, 0x0b, 0x08, 0x00, 0x09, 0x00, 0x00, 0x00
        /*0020*/ 	.byte	0x00, 0x00, 0x00, 0x00


//--------------------- .nv.info._Z6reduceILj32768ELj128EEvPfS0_ --------------------------
	.section	.nv.info._Z6reduceILj32768ELj128EEvPfS0_,"",@"SHT_CUDA_INFO"
	.sectionflags	@""
	.align	4


	//----- nvinfo : EIATTR_CUDA_API_VERSION
	.align		4
        /*0000*/ 	.byte	0x04, 0x37
        /*0002*/ 	.short	(.L_7 - .L_6)
.L_6:
        /*0004*/ 	.word	0x00000082


	//----- nvinfo : EIATTR_KPARAM_INFO
	.align		4
.L_7:
        /*0008*/ 	.byte	0x04, 0x17
        /*000a*/ 	.short	(.L_9 - .L_8)
.L_8:
        /*000c*/ 	.word	0x00000000
        /*0010*/ 	.short	0x0001
        /*0012*/ 	.short	0x0008
        /*0014*/ 	.byte	0x00, 0xf5, 0x21, 0x00


	//----- nvinfo : EIATTR_KPARAM_INFO
	.align		4
.L_9:
        /*0018*/ 	.byte	0x04, 0x17
        /*001a*/ 	.short	(.L_11 - .L_10)
.L_10:
        /*001c*/ 	.word	0x00000000
        /*0020*/ 	.short	0x0000
        /*0022*/ 	.short	0x0000
        /*0024*/ 	.byte	0x00, 0xf5, 0x21, 0x00


	//----- nvinfo : EIATTR_SPARSE_MMA_MASK
	.align		4
.L_11:
        /*0028*/ 	.byte	0x03, 0x50
        /*002a*/ 	.short	0x0000


	//----- nvinfo : EIATTR_MAXREG_COUNT
	.align		4
        /*002c*/ 	.byte	0x03, 0x1b
        /*002e*/ 	.short	0x00ff


	//----- nvinfo : EIATTR_NUM_BARRIERS
	.align		4
        /*0030*/ 	.byte	0x02, 0x4c
        /*0032*/ 	.byte	0x01
	.zero		1


	//----- nvinfo : EIATTR_MERCURY_ISA_VERSION
	.align		4
        /*0034*/ 	.byte	0x03, 0x5f
        /*0036*/ 	.short	0x0101


	//----- nvinfo : EIATTR_VRC_CTA_INIT_COUNT
	.align		4
        /*0038*/ 	.byte	0x02, 0x4a
	.zero		1
	.zero		1


	//----- nvinfo : EIATTR_EXIT_INSTR_OFFSETS
	.align		4
        /*003c*/ 	.byte	0x04, 0x1c
        /*003e*/ 	.short	(.L_13 - .L_12)


	//   ....[0]....
.L_12:
        /*0040*/ 	.word	0x00000570


	//   ....[1]....
        /*0044*/ 	.word	0x000005d0


	//   ....[2]....
        /*0048*/ 	.word	0x00000630


	//   ....[3]....
        /*004c*/ 	.word	0x000007d0


	//   ....[4]....
        /*0050*/ 	.word	0x00000820


	//----- nvinfo : EIATTR_CBANK_PARAM_SIZE
	.align		4
.L_13:
        /*0054*/ 	.byte	0x03, 0x19
        /*0056*/ 	.short	0x0010


	//----- nvinfo : EIATTR_PARAM_CBANK
	.align		4
        /*0058*/ 	.byte	0x04, 0x0a
        /*005a*/ 	.short	(.L_15 - .L_14)
	.align		4
.L_14:
        /*005c*/ 	.word	index@(.nv.constant0._Z6reduceILj32768ELj128EEvPfS0_)
        /*0060*/ 	.short	0x0380
        /*0062*/ 	.short	0x0010


	//----- nvinfo : EIATTR_SW_WAR
	.align		4
.L_15:
        /*0064*/ 	.byte	0x04, 0x36
        /*0066*/ 	.short	(.L_17 - .L_16)
.L_16:
        /*0068*/ 	.word	0x00000008
.L_17:


//--------------------- .nv.callgraph             --------------------------
	.section	.nv.callgraph,"",@"SHT_CUDA_CALLGRAPH"
	.align	4
	.sectionentsize	8
	.align		4
        /*0000*/ 	.word	0x00000000
	.align		4
        /*0004*/ 	.word	0xffffffff
	.align		4
        /*0008*/ 	.word	0x00000000
	.align		4
        /*000c*/ 	.word	0xfffffffe
	.align		4
        /*0010*/ 	.word	0x00000000
	.align		4
        /*0014*/ 	.word	0xfffffffd
	.align		4
        /*0018*/ 	.word	0x00000000
	.align		4
        /*001c*/ 	.word	0xfffffffc


//--------------------- .text._Z6reduceILj32768ELj128EEvPfS0_ --------------------------
	.section	.text._Z6reduceILj32768ELj128EEvPfS0_,"ax",@progbits
	.align	128
        .global         _Z6reduceILj32768ELj128EEvPfS0_
        .type           _Z6reduceILj32768ELj128EEvPfS0_,@function
        .size           _Z6reduceILj32768ELj128EEvPfS0_,(.L_x_2 - _Z6reduceILj32768ELj128EEvPfS0_)
        .other          _Z6reduceILj32768ELj128EEvPfS0_,@"STO_CUDA_ENTRY STV_DEFAULT"
_Z6reduceILj32768ELj128EEvPfS0_:
.text._Z6reduceILj32768ELj128EEvPfS0_:
[----:B------:R-:W-:Y:S01]  /*0000*/  LDC R1, c[0x0][0x37c] ;  /* 0x0000df00ff017b82 */ /* 0x000fe20000000800 */
[----:B------:R-:W0:Y:S07]  /*0010*/  S2R R4, SR_TID.X ;  /* 0x0000000000047919 */ /* 0x000e2e0000002100 */
[----:B------:R-:W1:Y:S01]  /*0020*/  S2UR UR5, SR_CgaCtaId ;  /* 0x00000000000579c3 */ /* 0x000e620000008800 */
[----:B------:R-:W-:Y:S01]  /*0030*/  UMOV UR4, 0x400 ;  /* 0x0000040000047882 */ /* 0x000fe20000000000 */
[----:B------:R-:W2:Y:S01]  /*0040*/  LDCU.64 UR6, c[0x0][0x358] ;  /* 0x00006b00ff0677ac */ /* 0x000ea20008000a00 */
[----:B------:R-:W3:Y:S05]  /*0050*/  S2R R0, SR_CTAID.X ;  /* 0x0000000000007919 */ /* 0x000eea0000002500 */
[----:B------:R-:W4:Y:S01]  /*0060*/  LDC.64 R2, c[0x0][0x380] ;  /* 0x0000e000ff027b82 */ /* 0x000f220000000a00 */
[----:B-1----:R-:W-:-:S03]  /*0070*/  ULEA UR5, UR5, UR4, 0x18 ;  /* 0x0000000405057291 */ /* 0x002fc6000f8ec0ff */
[----:B------:R-:W-:-:S03]  /*0080*/  UMOV UR4, URZ ;  /* 0x000000ff00047c82 */ /* 0x000fc60008000000 */
[----:B0-----:R-:W-:Y:S02]  /*0090*/  LEA R5, R4, UR5, 0x2 ;  /* 0x0000000504057c11 */ /* 0x001fe4000f8e10ff */
[----:B---3--:R-:W-:-:S03]  /*00a0*/  SHF.L.U32 R7, R0, 0xf, RZ ;  /* 0x0000000f00077819 */ /* 0x008fc600000006ff */
[----:B------:R0:W-:Y:S01]  /*00b0*/  STS [R5], RZ ;  /* 0x000000ff05007388 */ /* 0x0001e20000000800 */
[----:B------:R-:W-:-:S05]  /*00c0*/  LOP3.LUT R7, R4, R7, RZ, 0xfc, !PT ;  /* 0x0000000704077212 */ /* 0x000fca00078efcff */
[----:B----4-:R-:W-:-:S03]  /*00d0*/  IMAD.WIDE.U32 R2, R7, 0x4, R2 ;  /* 0x0000000407027825 */ /* 0x010fc600078e0002 */
[----:B------:R-:W-:-:S04]  /*00e0*/  IADD3 R2, P0, PT, R2, 0x2000, RZ ;  /* 0x0000200002027810 */ /* 0x000fc80007f1e0ff */
[----:B0-2---:R-:W-:-:S09]  /*00f0*/  IADD3.X R3, PT, PT, RZ, R3, RZ, P0, !PT ;  /* 0x00000003ff037210 */ /* 0x005fd200007fe4ff */
.L_x_0:
[----:B------:R-:W2:Y:S04]  /*0100*/  LDG.E R7, desc[UR6][R2.64+-0x2000] ;  /* 0xffe0000602077981 */ /* 0x000ea8000c1e1900 */
[----:B------:R-:W3:Y:S04]  /*0110*/  LDG.E R9, desc[UR6][R2.64+-0x1c00] ;  /* 0xffe4000602097981 */ /* 0x000ee8000c1e1900 */
[----:B------:R-:W4:Y:S04]  /*0120*/  LDG.E R11, desc[UR6][R2.64+-0x1800] ;  /* 0xffe80006020b7981 */ /* 0x000f28000c1e1900 */
[----:B------:R-:W5:Y:S04]  /*0130*/  LDG.E R13, desc[UR6][R2.64+-0x1400] ;  /* 0xffec0006020d7981 */ /* 0x000f68000c1e1900 */
[----:B------:R-:W5:Y:S04]  /*0140*/  LDG.E R15, desc[UR6][R2.64+-0x1000] ;  /* 0xfff00006020f7981 */ /* 0x000f68000c1e1900 */
[----:B------:R-:W5:Y:S04]  /*0150*/  LDG.E R17, desc[UR6][R2.64+-0xc00] ;  /* 0xfff4000602117981 */ /* 0x000f68000c1e1900 */
[----:B------:R-:W2:Y:S04]  /*0160*/  LDS R8, [R5] ;  /* 0x0000000005087984 */ /* 0x000ea80000000800 */
[----:B------:R-:W5:Y:S01]  /*0170*/  LDG.E R6, desc[UR6][R2.64+-0x800] ;  /* 0xfff8000602067981 */ /* 0x000f62000c1e1900 */
[----:B0-2---:R-:W-:-:S03]  /*0180*/  FADD R10, R7, R8 ;  /* 0x00000008070a7221 */ /* 0x005fc60000000000 */
[----:B------:R-:W2:Y:S04]  /*0190*/  LDG.E R7, desc[UR6][R2.64+-0x400] ;  /* 0xfffc000602077981 */ /* 0x000ea8000c1e1900 */
[----:B------:R0:W-:Y:S04]  /*01a0*/  STS [R5], R10 ;  /* 0x0000000a05007388 */ /* 0x0001e80000000800 */
[----:B------:R-:W3:Y:S04]  /*01b0*/  LDS R8, [R5] ;  /* 0x0000000005087984 */ /* 0x000ee80000000800 */
[----:B0-----:R-:W2:Y:S01]  /*01c0*/  LDG.E R10, desc[UR6][R2.64+0x800] ;  /* 0x00080006020a7981 */ /* 0x001ea2000c1e1900 */
[----:B---3--:R-:W-:-:S03]  /*01d0*/  FADD R12, R9, R8 ;  /* 0x00000008090c7221 */ /* 0x008fc60000000000 */
[----:B------:R-:W3:Y:S04]  /*01e0*/  LDG.E R8, desc[UR6][R2.64] ;  /* 0x0000000602087981 */ /* 0x000ee8000c1e1900 */
[----:B------:R-:W-:Y:S04]  /*01f0*/  STS [R5], R12 ;  /* 0x0000000c05007388 */ /* 0x000fe80000000800 */
[----:B------:R-:W4:Y:S04]  /*0200*/  LDS R14, [R5] ;  /* 0x00000000050e7984 */ /* 0x000f280000000800 */
[----:B------:R-:W3:Y:S01]  /*0210*/  LDG.E R9, desc[UR6][R2.64+0x400] ;  /* 0x0004000602097981 */ /* 0x000ee2000c1e1900 */
[----:B----4-:R-:W-:-:S05]  /*0220*/  FADD R14, R11, R14 ;  /* 0x0000000e0b0e7221 */ /* 0x010fca0000000000 */
[----:B------:R-:W-:Y:S04]  /*0230*/  STS [R5], R14 ;  /* 0x0000000e05007388 */ /* 0x000fe80000000800 */
[----:B------:R-:W5:Y:S02]  /*0240*/  LDS R16, [R5] ;  /* 0x0000000005107984 */ /* 0x000f640000000800 */
[----:B-----5:R-:W-:Y:S02]  /*0250*/  FADD R16, R13, R16 ;  /* 0x000000100d107221 */ /* 0x020fe40000000000 */
[----:B------:R-:W4:Y:S04]  /*0260*/  LDG.E R13, desc[UR6][R2.64+0xc00] ;  /* 0x000c0006020d7981 */ /* 0x000f28000c1e1900 */
[----:B------:R0:W-:Y:S04]  /*0270*/  STS [R5], R16 ;  /* 0x0000001005007388 */ /* 0x0001e80000000800 */
[----:B------:R-:W1:Y:S04]  /*0280*/  LDS R18, [R5] ;  /* 0x0000000005127984 */ /* 0x000e680000000800 */
[----:B0-----:R-:W5:Y:S01]  /*0290*/  LDG.E R16, desc[UR6][R2.64+0x1800] ;  /* 0x0018000602107981 */ /* 0x001f62000c1e1900 */
[----:B-1----:R-:W-:-:S03]  /*02a0*/  FADD R18, R15, R18 ;  /* 0x000000120f127221 */ /* 0x002fc60000000000 */
[----:B------:R-:W5:Y:S04]  /*02b0*/  LDG.E R15, desc[UR6][R2.64+0x1000] ;  /* 0x00100006020f7981 */ /* 0x000f68000c1e1900 */
[----:B------:R-:W-:Y:S04]  /*02c0*/  STS [R5], R18 ;  /* 0x0000001205007388 */ /* 0x000fe80000000800 */
[----:B------:R-:W0:Y:S02]  /*02d0*/  LDS R12, [R5] ;  /* 0x00000000050c7984 */ /* 0x000e240000000800 */
[----:B0-----:R-:W-:-:S02]  /*02e0*/  FADD R12, R17, R12 ;  /* 0x0000000c110c7221 */ /* 0x001fc40000000000 */
[----:B------:R0:W5:Y:S04]  /*02f0*/  LDG.E R17, desc[UR6][R2.64+0x1c00] ;  /* 0x001c000602117981 */ /* 0x000168000c1e1900 */
[----:B------:R-:W-:Y:S04]  /*0300*/  STS [R5], R12 ;  /* 0x0000000c05007388 */ /* 0x000fe80000000800 */
[----:B------:R-:W1:Y:S02]  /*0310*/  LDS R11, [R5] ;  /* 0x00000000050b7984 */ /* 0x000e640000000800 */
[----:B-1----:R-:W-:-:S02]  /*0320*/  FADD R6, R6, R11 ;  /* 0x0000000b06067221 */ /* 0x002fc40000000000 */
[----:B------:R-:W5:Y:S04]  /*0330*/  LDG.E R11, desc[UR6][R2.64+0x1400] ;  /* 0x00140006020b7981 */ /* 0x000f68000c1e1900 */
[----:B------:R-:W-:Y:S04]  /*0340*/  STS [R5], R6 ;  /* 0x0000000605007388 */ /* 0x000fe80000000800 */
[----:B------:R-:W2:Y:S02]  /*0350*/  LDS R14, [R5] ;  /* 0x00000000050e7984 */ /* 0x000ea40000000800 */
[----:B--2---:R-:W-:-:S05]  /*0360*/  FADD R14, R7, R14 ;  /* 0x0000000e070e7221 */ /* 0x004fca0000000000 */
[----:B------:R-:W-:Y:S04]  /*0370*/  STS [R5], R14 ;  /* 0x0000000e05007388 */ /* 0x000fe80000000800 */
[----:B------:R-:W3:Y:S02]  /*0380*/  LDS R7, [R5] ;  /* 0x0000000005077984 */ /* 0x000ee40000000800 */
[----:B---3--:R-:W-:-:S05]  /*0390*/  FADD R8, R8, R7 ;  /* 0x0000000708087221 */ /* 0x008fca0000000000 */
[----:B------:R-:W-:Y:S04]  /*03a0*/  STS [R5], R8 ;  /* 0x0000000805007388 */ /* 0x000fe80000000800 */
[----:B------:R-:W1:Y:S02]  /*03b0*/  LDS R12, [R5] ;  /* 0x00000000050c7984 */ /* 0x000e640000000800 */
[----:B-1----:R-:W-:-:S05]  /*03c0*/  FADD R12, R9, R12 ;  /* 0x0000000c090c7221 */ /* 0x002fca0000000000 */
[----:B------:R-:W-:Y:S04]  /*03d0*/  STS [R5], R12 ;  /* 0x0000000c05007388 */ /* 0x000fe80000000800 */
[----:B------:R-:W1:Y:S02]  /*03e0*/  LDS R7, [R5] ;  /* 0x0000000005077984 */ /* 0x000e640000000800 */
[----:B-1----:R-:W-:-:S05]  /*03f0*/  FADD R10, R10, R7 ;  /* 0x000000070a0a7221 */ /* 0x002fca0000000000 */
[----:B------:R-:W-:Y:S04]  /*0400*/  STS [R5], R10 ;  /* 0x0000000a05007388 */ /* 0x000fe80000000800 */
[----:B------:R-:W4:Y:S02]  /*0410*/  LDS R6, [R5] ;  /* 0x0000000005067984 */ /* 0x000f240000000800 */
[----:B----4-:R-:W-:-:S05]  /*0420*/  FADD R6, R13, R6 ;  /* 0x000000060d067221 */ /* 0x010fca0000000000 */
[----:B------:R-:W-:Y:S04]  /*0430*/  STS [R5], R6 ;  /* 0x0000000605007388 */ /* 0x000fe80000000800 */
[----:B------:R-:W5:Y:S02]  /*0440*/  LDS R8, [R5] ;  /* 0x0000000005087984 */ /* 0x000f640000000800 */
[----:B-----5:R-:W-:-:S05]  /*0450*/  FADD R8, R15, R8 ;  /* 0x000000080f087221 */ /* 0x020fca0000000000 */
[----:B------:R-:W-:Y:S04]  /*0460*/  STS [R5], R8 ;  /* 0x0000000805007388 */ /* 0x000fe80000000800 */
[----:B------:R-:W1:Y:S02]  /*0470*/  LDS R14, [R5] ;  /* 0x00000000050e7984 */ /* 0x000e640000000800 */
[----:B-1----:R-:W-:-:S05]  /*0480*/  FADD R14, R11, R14 ;  /* 0x0000000e0b0e7221 */ /* 0x002fca0000000000 */
[----:B------:R-:W-:Y:S04]  /*0490*/  STS [R5], R14 ;  /* 0x0000000e05007388 */ /* 0x000fe80000000800 */
[----:B------:R-:W1:Y:S02]  /*04a0*/  LDS R7, [R5] ;  /* 0x0000000005077984 */ /* 0x000e640000000800 */
[----:B-1----:R-:W-:-:S05]  /*04b0*/  FADD R16, R16, R7 ;  /* 0x0000000710107221 */ /* 0x002fca0000000000 */
[----:B------:R-:W-:Y:S04]  /*04c0*/  STS [R5], R16 ;  /* 0x0000001005007388 */ /* 0x000fe80000000800 */
[----:B------:R-:W1:Y:S01]  /*04d0*/  LDS R10, [R5] ;  /* 0x00000000050a7984 */ /* 0x000e620000000800 */
[----:B------:R-:W-:-:S04]  /*04e0*/  UIADD3 UR4, UPT, UPT, UR4, 0x10, URZ ;  /* 0x0000001004047890 */ /* 0x000fc8000fffe0ff */
[----:B------:R-:W-:Y:S01]  /*04f0*/  UISETP.NE.AND UP0, UPT, UR4, 0x80, UPT ;  /* 0x000000800400788c */ /* 0x000fe2000bf05270 */
[----:B0-----:R-:W-:-:S04]  /*0500*/  IADD3 R2, P0, PT, R2, 0x4000, RZ ;  /* 0x0000400002027810 */ /* 0x001fc80007f1e0ff */
[----:B------:R-:W-:Y:S01]  /*0510*/  IADD3.X R3, PT, PT, RZ, R3, RZ, P0, !PT ;  /* 0x00000003ff037210 */ /* 0x000fe200007fe4ff */
[----:B-1----:R-:W-:-:S05]  /*0520*/  FADD R10, R17, R10 ;  /* 0x0000000a110a7221 */ /* 0x002fca0000000000 */
[----:B------:R0:W-:Y:S01]  /*0530*/  STS [R5], R10 ;  /* 0x0000000a05007388 */ /* 0x0001e20000000800 */
[----:B------:R-:W-:Y:S05]  /*0540*/  BRA.U UP0, `(.L_x_0) ;  /* 0xfffffff900ec7547 */ /* 0x000fea000b83ffff */
[----:B------:R-:W-:Y:S01]  /*0550*/  BAR.SYNC.DEFER_BLOCKING 0x0 ;  /* 0x0000000000007b1d */ /* 0x000fe20000010000 */
[----:B------:R-:W-:-:S13]  /*0560*/  ISETP.GT.U32.AND P0, PT, R4, 0x7f, PT ;  /* 0x0000007f0400780c */ /* 0x000fda0003f04070 */
[----:B------:R-:W-:Y:S05]  /*0570*/  @P0 EXIT ;  /* 0x000000000000094d */ /* 0x000fea0003800000 */
[----:B------:R-:W-:Y:S01]  /*0580*/  LDS R2, [R5+0x200] ;  /* 0x0002000005027984 */ /* 0x000fe20000000800 */
[----:B------:R-:W-:-:S03]  /*0590*/  ISETP.GT.U32.AND P0, PT, R4, 0x3f, PT ;  /* 0x0000003f0400780c */ /* 0x000fc60003f04070 */
[----:B------:R-:W1:Y:S02]  /*05a0*/  LDS R3, [R5] ;  /* 0x0000000005037984 */ /* 0x000e640000000800 */
[----:B-1----:R-:W-:-:S05]  /*05b0*/  FADD R2, R2, R3 ;  /* 0x0000000302027221 */ /* 0x002fca0000000000 */
[----:B------:R1:W-:Y:S03]  /*05c0*/  STS [R5], R2 ;  /* 0x0000000205007388 */ /* 0x0003e60000000800 */
[----:B------:R-:W-:Y:S05]  /*05d0*/  @P0 EXIT ;  /* 0x000000000000094d */ /* 0x000fea0003800000 */
[----:B-1----:R-:W-:Y:S01]  /*05e0*/  LDS R2, [R5+0x100] ;  /* 0x0001000005027984 */ /* 0x002fe20000000800 */
[----:B------:R-:W-:-:S03]  /*05f0*/  ISETP.GT.U32.AND P0, PT, R4, 0x1f, PT ;  /* 0x0000001f0400780c */ /* 0x000fc60003f04070 */
[----:B------:R-:W1:Y:S02]  /*0600*/  LDS R3, [R5] ;  /* 0x0000000005037984 */ /* 0x000e640000000800 */
[----:B-1----:R-:W-:-:S05]  /*0610*/  FADD R2, R2, R3 ;  /* 0x0000000302027221 */ /* 0x002fca0000000000 */
[----:B------:R1:W-:Y:S03]  /*0620*/  STS [R5], R2 ;  /* 0x0000000205007388 */ /* 0x0003e60000000800 */
[----:B------:R-:W-:Y:S05]  /*0630*/  @P0 EXIT ;  /* 0x000000000000094d */ /* 0x000fea0003800000 */
[----:B-1----:R-:W-:Y:S01]  /*0640*/  LDS R2, [R5+0x80] ;  /* 0x0000800005027984 */ /* 0x002fe20000000800 */
[----:B------:R-:W-:-:S03]  /*0650*/  ISETP.NE.AND P0, PT, R4, RZ, PT ;  /* 0x000000ff0400720c */ /* 0x000fc60003f05270 */
[----:B------:R-:W1:Y:S02]  /*0660*/  LDS R3, [R5] ;  /* 0x0000000005037984 */ /* 0x000e640000000800 */
[----:B-1----:R-:W-:-:S05]  /*0670*/  FADD R2, R2, R3 ;  /* 0x0000000302027221 */ /* 0x002fca0000000000 */
[----:B------:R-:W-:Y:S04]  /*0680*/  STS [R5], R2 ;  /* 0x0000000205007388 */ /* 0x000fe80000000800 */
[----:B------:R-:W-:Y:S04]  /*0690*/  LDS R3, [R5+0x40] ;  /* 0x0000400005037984 */ /* 0x000fe80000000800 */
        /* <DEDUP_REMOVED lines=8> */
[----:B0-----:R-:W0:Y:S02]  /*0720*/  LDS R10, [R5] ;  /* 0x00000000050a7984 */ /* 0x001e240000000800 */
[----:B0-----:R-:W-:-:S05]  /*0730*/  FADD R10, R3, R10 ;  /* 0x0000000a030a7221 */ /* 0x001fca0000000000 */
[----:B------:R-:W-:Y:S04]  /*0740*/  STS [R5], R10 ;  /* 0x0000000a05007388 */ /* 0x000fe80000000800 */
[----:B------:R-:W-:Y:S04]  /*0750*/  LDS R2, [R5+0x8] ;  /* 0x0000080005027984 */ /* 0x000fe80000000800 */
[----:B------:R-:W0:Y:S02]  /*0760*/  LDS R3, [R5] ;  /* 0x0000000005037984 */ /* 0x000e240000000800 */
[----:B0-----:R-:W-:-:S05]  /*0770*/  FADD R2, R2, R3 ;  /* 0x0000000302027221 */ /* 0x001fca0000000000 */
[----:B------:R-:W-:Y:S04]  /*0780*/  STS [R5], R2 ;  /* 0x0000000205007388 */ /* 0x000fe80000000800 */
[----:B------:R-:W-:Y:S04]  /*0790*/  LDS R3, [R5+0x4] ;  /* 0x0000040005037984 */ /* 0x000fe80000000800 */
[----:B------:R-:W0:Y:S02]  /*07a0*/  LDS R6, [R5] ;  /* 0x0000000005067984 */ /* 0x000e240000000800 */
[----:B0-----:R-:W-:-:S05]  /*07b0*/  FADD R6, R3, R6 ;  /* 0x0000000603067221 */ /* 0x001fca0000000000 */
[----:B------:R0:W-:Y:S01]  /*07c0*/  STS [R5], R6 ;  /* 0x0000000605007388 */ /* 0x0001e20000000800 */
[----:B------:R-:W-:Y:S05]  /*07d0*/  @P0 EXIT ;  /* 0x000000000000094d */ /* 0x000fea0003800000 */
[----:B0-----:R-:W0:Y:S01]  /*07e0*/  LDS R5, [UR5] ;  /* 0x00000005ff057984 */ /* 0x001e220008000800 */
[----:B------:R-:W1:Y:S02]  /*07f0*/  LDC.64 R2, c[0x0][0x388] ;  /* 0x0000e200ff027b82 */ /* 0x000e640000000a00 */
[----:B-1----:R-:W-:-:S05]  /*0800*/  IMAD.WIDE.U32 R2, R0, 0x4, R2 ;  /* 0x0000000400027825 */ /* 0x002fca00078e0002 */
[----:B0-----:R-:W-:Y:S01]  /*0810*/  STG.E desc[UR6][R2.64], R5 ;  /* 0x0000000502007986 */ /* 0x001fe2000c101906 */
[----:B------:R-:W-:Y:S05]  /*0820*/  EXIT ;  /* 0x000000000000794d */ /* 0x000fea0003800000 */
.L_x_1:
[----:B------:R-:W-:-:S00]  /*0830*/  BRA `(.L_x_1) ;  /* 0xfffffffc00fc7947 */ /* 0x000fc0000383ffff */
[----:B------:R-:W-:-:S00]  /*0840*/  NOP ;  /* 0x0000000000007918 */ /* 0x000fc00000000000 */
        /* <DEDUP_REMOVED lines=11> */
.L_x_2:


//--------------------- .nv.shared._Z6reduceILj32768ELj128EEvPfS0_ --------------------------
	.section	.nv.shared._Z6reduceILj32768ELj128EEvPfS0_,"aw",@nobits
	.sectionflags	@""
	.align	4
.nv.shared._Z6reduceILj32768ELj128EEvPfS0_:
	.zero		2048


//--------------------- .nv.shared.reserved.0     --------------------------
	.section	.nv.shared.reserved.0,"aw",@nobits
	.weak		__nv_reservedSMEM_offset_0_alias
	.size		__nv_reservedSMEM_offset_0_alias, 0, 64
	.other		__nv_reservedSMEM_offset_0_alias,@"STO_CUDA_RESERVED_SHARED STV_DEFAULT"
__nv_reservedSMEM_offset_0_alias:
	.zero		0
	.zero		64


//--------------------- .nv.constant0._Z6reduceILj32768ELj128EEvPfS0_ --------------------------
	.section	.nv.constant0._Z6reduceILj32768ELj128EEvPfS0_,"a",@progbits
	.sectionflags	@""
	.align	4
.nv.constant0._Z6reduceILj32768ELj128EEvPfS0_:
	.zero		912


//--------------------- SYMBOLS --------------------------

	.type		.nv.reservedSmem.offset0,@object
	.size		.nv.reservedSmem.offset0,0x4
	.type		.nv.reservedSmem.cap,@object
	.size		.nv.reservedSmem.cap,0x4
